//
// Generated by NVIDIA NVVM Compiler
//
// Compiler Build ID: CL-36424714
// Cuda compilation tools, release 13.0, V13.0.88
// Based on NVVM 20.0.0
//

.version 9.0
.target sm_100
.address_size 64

	// .globl	_Z8identityPii
.extern .func  (.param .b32 func_retval0) vprintf
(
	.param .b64 vprintf_param_0,
	.param .b64 vprintf_param_1
)
;
.global .align 1 .b8 $str[56] = {66, 108, 111, 99, 107, 58, 32, 40, 37, 100, 44, 32, 37, 100, 41, 44, 32, 84, 104, 114, 101, 97, 100, 58, 32, 40, 37, 100, 44, 32, 37, 100, 41, 44, 32, 66, 108, 111, 99, 107, 32, 68, 105, 109, 58, 32, 40, 37, 100, 44, 32, 37, 100, 41, 10};
.global .align 1 .b8 $str$1[14] = {120, 58, 32, 37, 100, 44, 32, 121, 58, 32, 37, 100, 10};

.visible .entry _Z8identityPii(
	.param .u64 .ptr .align 1 _Z8identityPii_param_0,
	.param .u32 _Z8identityPii_param_1
)
{
	.local .align 8 .b8 	__local_depot0[24];
	.reg .b64 	%SP;
	.reg .b64 	%SPL;
	.reg .pred 	%p<2>;
	.reg .b32 	%r<16>;
	.reg .b64 	%rd<11>;

	mov.u64 	%SPL, __local_depot0;
	cvta.local.u64 	%SP, %SPL;
	ld.param.u64 	%rd1, [_Z8identityPii_param_0];
	ld.param.u32 	%r2, [_Z8identityPii_param_1];
	add.u64 	%rd2, %SP, 0;
	add.u64 	%rd3, %SPL, 0;
	mov.u32 	%r3, %ntid.x;
	mov.u32 	%r4, %ctaid.x;
	mov.u32 	%r5, %tid.x;
	mad.lo.s32 	%r1, %r3, %r4, %r5;
	mov.u32 	%r6, %ntid.y;
	mov.u32 	%r7, %ctaid.y;
	mov.u32 	%r8, %tid.y;
	mad.lo.s32 	%r9, %r6, %r7, %r8;
	st.local.v2.u32 	[%rd3], {%r4, %r7};
	st.local.v2.u32 	[%rd3+8], {%r5, %r8};
	st.local.v2.u32 	[%rd3+16], {%r3, %r6};
	mov.u64 	%rd4, $str;
	cvta.global.u64 	%rd5, %rd4;
	{ // callseq 0, 0
	.param .b64 param0;
	st.param.b64 	[param0], %rd5;
	.param .b64 param1;
	st.param.b64 	[param1], %rd2;
	.param .b32 retval0;
	call.uni (retval0), 
	vprintf, 
	(
	param0, 
	param1
	);
	ld.param.b32 	%r10, [retval0];
	} // callseq 0
	st.local.v2.u32 	[%rd3], {%r1, %r9};
	mov.u64 	%rd6, $str$1;
	cvta.global.u64 	%rd7, %rd6;
	{ // callseq 1, 0
	.param .b64 param0;
	st.param.b64 	[param0], %rd7;
	.param .b64 param1;
	st.param.b64 	[param1], %rd2;
	.param .b32 retval0;
	call.uni (retval0), 
	vprintf, 
	(
	param0, 
	param1
	);
	ld.param.b32 	%r12, [retval0];
	} // callseq 1
	setp.ne.s32 	%p1, %r1, %r9;
	@%p1 bra 	$L__BB0_2;
	cvta.to.global.u64 	%rd8, %rd1;
	mad.lo.s32 	%r14, %r2, %r1, %r1;
	mul.wide.s32 	%rd9, %r14, 4;
	add.s64 	%rd10, %rd8, %rd9;
	mov.b32 	%r15, 1;
	st.global.u32 	[%rd10], %r15;
$L__BB0_2:
	ret;

}


// ===== COMPILED SASS (sm_100) =====

	.target	sm_100

	.elftype	@"ET_EXEC"


//--------------------- .note.nv.tkinfo           --------------------------
	.section	.note.nv.tkinfo,"",@"SHT_NOTE"
	.sectionflags	@"SHF_NOTE_NV_TKINFO"
	.tkinfo
        /*0018*/ 	.word	0x00000002
        /*0030*/ 	.string	""
        /*0030*/ 	.string	"ptxas"
        /*0030*/ 	.string	"Cuda compilation tools, release 13.0, V13.0.88"
        /*0030*/ 	.string	"Build cuda_13.0.r13.0/compiler.36424714_0"
        /*0030*/ 	.string	"-arch sm_100 -m 64 "



//--------------------- .note.nv.cuinfo           --------------------------
	.section	.note.nv.cuinfo,"",@"SHT_NOTE"
	.sectionflags	@"SHF_NOTE_NV_CUINFO"
        /*0018*/ 	.short	0x0002
        /*001a*/ 	.short	0x0064
        /*001c*/ 	.short	0x0082
	.zero		2


//--------------------- .nv.info                  --------------------------
	.section	.nv.info,"",@"SHT_CUDA_INFO"
	.align	4


	//----- nvinfo : EIATTR_REGCOUNT
	.align		4
        /*0000*/ 	.byte	0x04, 0x2f
        /*0002*/ 	.short	(.L_3 - .L_2)
	.align		4
.L_2:
        /*0004*/ 	.word	index@(_Z8identityPii)
        /*0008*/ 	.word	0x00000018


	//----- nvinfo : EIATTR_FRAME_SIZE
	.align		4
.L_3:
        /*000c*/ 	.byte	0x04, 0x11
        /*000e*/ 	.short	(.L_5 - .L_4)
	.align		4
.L_4:
        /*0010*/ 	.word	index@(_Z8identityPii)
        /*0014*/ 	.word	0x00000018


	//----- nvinfo : EIATTR_MIN_STACK_SIZE
	.align		4
.L_5:
        /*0018*/ 	.byte	0x04, 0x12
        /*001a*/ 	.short	(.L_7 - .L_6)
	.align		4
.L_6:
        /*001c*/ 	.word	index@(_Z8identityPii)
        /*0020*/ 	.word	0x00000018
.L_7:


//--------------------- .nv.compat                --------------------------
	.section	.nv.compat,"",@"SHT_CUDA_COMPAT_INFO"
	.align	4
        /*0000*/ 	.byte	0x02, 0x09, 0x00, 0x00, 0x02, 0x02, 0x01, 0x00, 0x02, 0x05, 0x05, 0x00, 0x03, 0x07, 0x01, 0x01
        /*0010*/ 	.byte	0x02, 0x03, 0x00, 0x00, 0x02, 0x06, 0x01, 0x00, 0x04, 0x0b, 0x08, 0x00, 0x09, 0x00, 0x00, 0x00
        /*0020*/ 	.byte	0x00, 0x00, 0x00, 0x00


//--------------------- .nv.info._Z8identityPii   --------------------------
	.section	.nv.info._Z8identityPii,"",@"SHT_CUDA_INFO"
	.sectionflags	@""
	.align	4


	//----- nvinfo : EIATTR_CUDA_API_VERSION
	.align		4
        /*0000*/ 	.byte	0x04, 0x37
        /*0002*/ 	.short	(.L_9 - .L_8)
.L_8:
        /*0004*/ 	.word	0x00000082


	//----- nvinfo : EIATTR_KPARAM_INFO
	.align		4
.L_9:
        /*0008*/ 	.byte	0x04, 0x17
        /*000a*/ 	.short	(.L_11 - .L_10)
.L_10:
        /*000c*/ 	.word	0x00000000
        /*0010*/ 	.short	0x0001
        /*0012*/ 	.short	0x0008
        /*0014*/ 	.byte	0x00, 0xf0, 0x11, 0x00


	//----- nvinfo : EIATTR_KPARAM_INFO
	.align		4
.L_11:
        /*0018*/ 	.byte	0x04, 0x17
        /*001a*/ 	.short	(.L_13 - .L_12)
.L_12:
        /*001c*/ 	.word	0x00000000
        /*0020*/ 	.short	0x0000
        /*0022*/ 	.short	0x0000
        /*0024*/ 	.byte	0x00, 0xf5, 0x21, 0x00


	//----- nvinfo : EIATTR_SPARSE_MMA_MASK
	.align		4
.L_13:
        /*0028*/ 	.byte	0x03, 0x50
        /*002a*/ 	.short	0x0000


	//----- nvinfo : EIATTR_MAXREG_COUNT
	.align		4
        /*002c*/ 	.byte	0x03, 0x1b
        /*002e*/ 	.short	0x00ff


	//----- nvinfo : EIATTR_EXTERNS
	.align		4
        /*0030*/ 	.byte	0x04, 0x0f
        /*0032*/ 	.short	(.L_15 - .L_14)


	//   ....[0]....
	.align		4
.L_14:
        /*0034*/ 	.word	index@(vprintf)


	//----- nvinfo : EIATTR_MERCURY_ISA_VERSION
	.align		4
.L_15:
        /*0038*/ 	.byte	0x03, 0x5f
        /*003a*/ 	.short	0x0101


	//----- nvinfo : EIATTR_VRC_CTA_INIT_COUNT
	.align		4
        /*003c*/ 	.byte	0x02, 0x4a
	.zero		1
	.zero		1


	//----- nvinfo : EIATTR_SYSCALL_OFFSETS
	.align		4
        /*0040*/ 	.byte	0x04, 0x46
        /*0042*/ 	.short	(.L_17 - .L_16)


	//   ....[0]....
.L_16:
        /*0044*/ 	.word	0x00000190


	//   ....[1]....
        /*0048*/ 	.word	0x00000220


	//----- nvinfo : EIATTR_EXIT_INSTR_OFFSETS
	.align		4
.L_17:
        /*004c*/ 	.byte	0x04, 0x1c
        /*004e*/ 	.short	(.L_19 - .L_18)


	//   ....[0]....
.L_18:
        /*0050*/ 	.word	0x00000240


	//   ....[1]....
        /*0054*/ 	.word	0x000002c0


	//----- nvinfo : EIATTR_CRS_STACK_SIZE
	.align		4
.L_19:
        /*0058*/ 	.byte	0x04, 0x1e
        /*005a*/ 	.short	(.L_21 - .L_20)
.L_20:
        /*005c*/ 	.word	0x00000000


	//----- nvinfo : EIATTR_CBANK_PARAM_SIZE
	.align		4
.L_21:
        /*0060*/ 	.byte	0x03, 0x19
        /*0062*/ 	.short	0x000c


	//----- nvinfo : EIATTR_PARAM_CBANK
	.align		4
        /*0064*/ 	.byte	0x04, 0x0a
        /*0066*/ 	.short	(.L_23 - .L_22)
	.align		4
.L_22:
        /*0068*/ 	.word	index@(.nv.constant0._Z8identityPii)
        /*006c*/ 	.short	0x0380
        /*006e*/ 	.short	0x000c


	//----- nvinfo : EIATTR_SW_WAR
	.align		4
.L_23:
        /*0070*/ 	.byte	0x04, 0x36
        /*0072*/ 	.short	(.L_25 - .L_24)
.L_24:
        /*0074*/ 	.word	0x00000008
.L_25:


//--------------------- .nv.callgraph             --------------------------
	.section	.nv.callgraph,"",@"SHT_CUDA_CALLGRAPH"
	.align	4
	.sectionentsize	8
	.align		4
        /*0000*/ 	.word	0x00000000
	.align		4
        /*0004*/ 	.word	0xffffffff
	.align		4
        /*0008*/ 	.word	index@(_Z8identityPii)
	.align		4
        /*000c*/ 	.word	index@(vprintf)
	.align		4
        /*0010*/ 	.word	0x00000000
	.align		4
        /*0014*/ 	.word	0xfffffffe
	.align		4
        /*0018*/ 	.word	0x00000000
	.align		4
        /*001c*/ 	.word	0xfffffffd
	.align		4
        /*0020*/ 	.word	0x00000000
	.align		4
        /*0024*/ 	.word	0xfffffffc


//--------------------- .nv.constant4             --------------------------
	.section	.nv.constant4,"a",@progbits
	.align	8
	.align		8
.nv.constant4:
        /*0000*/ 	.dword	vprintf
	.align		8
        /*0008*/ 	.dword	$str
	.align		8
        /*0010*/ 	.dword	$str$1


//--------------------- .text._Z8identityPii      --------------------------
	.section	.text._Z8identityPii,"ax",@progbits
	.align	128
        .global         _Z8identityPii
        .type           _Z8identityPii,@function
        .size           _Z8identityPii,(.L_x_3 - _Z8identityPii)
        .other          _Z8identityPii,@"STO_CUDA_ENTRY STV_DEFAULT"
_Z8identityPii:
.text._Z8identityPii:
[----:B------:R-:W0:Y:S01]  /*0000*/  LDC R1, c[0x0][0x37c] ;  /* 0x0000df00ff017b82 */ /* 0x000e220000000800 */
[----:B------:R-:W1:Y:S01]  /*0010*/  S2R R12, SR_CTAID.X ;  /* 0x00000000000c7919 */ /* 0x000e620000002500 */
[----:B------:R-:W2:Y:S06]  /*0020*/  LDCU UR5, c[0x0][0x2fc] ;  /* 0x00005f80ff0577ac */ /* 0x000eac0008000800 */
[----:B------:R-:W3:Y:S01]  /*0030*/  LDC R10, c[0x0][0x360] ;  /* 0x0000d800ff0a7b82 */ /* 0x000ee20000000800 */
[----:B0-----:R-:W-:Y:S01]  /*0040*/  VIADD R1, R1, 0xffffffe8 ;  /* 0xffffffe801017836 */ /* 0x001fe20000000000 */
[----:B------:R-:W1:Y:S01]  /*0050*/  S2R R13, SR_CTAID.Y ;  /* 0x00000000000d7919 */ /* 0x000e620000002600 */
[----:B------:R-:W0:Y:S01]  /*0060*/  LDCU UR4, c[0x0][0x2f8] ;  /* 0x00005f00ff0477ac */ /* 0x000e220008000800 */
[----:B------:R-:W-:Y:S01]  /*0070*/  MOV R16, 0x0 ;  /* 0x0000000000107802 */ /* 0x000fe20000000f00 */
[----:B------:R-:W4:Y:S01]  /*0080*/  S2R R14, SR_TID.X ;  /* 0x00000000000e7919 */ /* 0x000f220000002100 */
[----:B------:R-:W5:Y:S02]  /*0090*/  LDCU.64 UR6, c[0x4][0x8] ;  /* 0x01000100ff0677ac */ /* 0x000f640008000a00 */
[----:B------:R-:W3:Y:S01]  /*00a0*/  LDC R11, c[0x0][0x364] ;  /* 0x0000d900ff0b7b82 */ /* 0x000ee20000000800 */
[----:B------:R-:W4:Y:S07]  /*00b0*/  S2R R15, SR_TID.Y ;  /* 0x00000000000f7919 */ /* 0x000f2e0000002200 */
[----:B------:R1:W4:Y:S01]  /*00c0*/  LDC.64 R8, c[0x4][R16] ;  /* 0x0100000010087b82 */ /* 0x0003220000000a00 */
[----:B0-----:R-:W-:-:S04]  /*00d0*/  IADD3 R2, P0, PT, R1, UR4, RZ ;  /* 0x0000000401027c10 */ /* 0x001fc8000ff1e0ff */
[----:B--2---:R-:W-:Y:S01]  /*00e0*/  IADD3.X R17, PT, PT, RZ, UR5, RZ, P0, !PT ;  /* 0x00000005ff117c10 */ /* 0x004fe200087fe4ff */
[----:B-----5:R-:W-:Y:S01]  /*00f0*/  IMAD.U32 R4, RZ, RZ, UR6 ;  /* 0x00000006ff047e24 */ /* 0x020fe2000f8e00ff */
[----:B------:R-:W-:Y:S01]  /*0100*/  MOV R5, UR7 ;  /* 0x0000000700057c02 */ /* 0x000fe20008000f00 */
[----:B------:R-:W-:Y:S01]  /*0110*/  IMAD.MOV.U32 R6, RZ, RZ, R2 ;  /* 0x000000ffff067224 */ /* 0x000fe200078e0002 */
[----:B------:R-:W-:Y:S01]  /*0120*/  MOV R7, R17 ;  /* 0x0000001100077202 */ /* 0x000fe20000000f00 */
[----:B---3--:R0:W-:Y:S04]  /*0130*/  STL.64 [R1+0x10], R10 ;  /* 0x0000100a01007387 */ /* 0x0081e80000100a00 */
[----:B-1----:R0:W-:Y:S01]  /*0140*/  STL.64 [R1], R12 ;  /* 0x0000000c01007387 */ /* 0x0021e20000100a00 */
[----:B----4-:R-:W-:-:S03]  /*0150*/  IMAD R18, R10, R12, R14 ;  /* 0x0000000c0a127224 */ /* 0x010fc600078e020e */
[----:B------:R0:W-:Y:S01]  /*0160*/  STL.64 [R1+0x8], R14 ;  /* 0x0000080e01007387 */ /* 0x0001e20000100a00 */
[----:B------:R-:W-:-:S07]  /*0170*/  IMAD R19, R11, R13, R15 ;  /* 0x0000000d0b137224 */ /* 0x000fce00078e020f */
[----:B------:R-:W-:-:S07]  /*0180*/  LEPC R20, `(.L_x_0) ;  /* 0x000000001014794e */ /* 0x000fce0000000000 */
[----:B0-----:R-:W-:Y:S05]  /*0190*/  CALL.ABS.NOINC R8 ;  /* 0x0000000008007343 */ /* 0x001fea0003c00000 */
.L_x_0:
[----:B------:R0:W-:Y:S01]  /*01a0*/  STL.64 [R1], R18 ;  /* 0x0000001201007387 */ /* 0x0001e20000100a00 */
[----:B------:R0:W1:Y:S01]  /*01b0*/  LDC.64 R8, c[0x4][R16] ;  /* 0x0100000010087b82 */ /* 0x0000620000000a00 */
[----:B------:R-:W2:Y:S01]  /*01c0*/  LDCU.64 UR4, c[0x4][0x10] ;  /* 0x01000200ff0477ac */ /* 0x000ea20008000a00 */
[----:B------:R-:W-:Y:S01]  /*01d0*/  IMAD.MOV.U32 R6, RZ, RZ, R2 ;  /* 0x000000ffff067224 */ /* 0x000fe200078e0002 */
[----:B------:R-:W-:Y:S01]  /*01e0*/  MOV R7, R17 ;  /* 0x0000001100077202 */ /* 0x000fe20000000f00 */
[----:B--2---:R-:W-:Y:S01]  /*01f0*/  IMAD.U32 R4, RZ, RZ, UR4 ;  /* 0x00000004ff047e24 */ /* 0x004fe2000f8e00ff */
[----:B0-----:R-:W-:-:S07]  /*0200*/  MOV R5, UR5 ;  /* 0x0000000500057c02 */ /* 0x001fce0008000f00 */
[----:B------:R-:W-:-:S07]  /*0210*/  LEPC R20, `(.L_x_1) ;  /* 0x000000001014794e */ /* 0x000fce0000000000 */
[----:B-1----:R-:W-:Y:S05]  /*0220*/  CALL.ABS.NOINC R8 ;  /* 0x0000000008007343 */ /* 0x002fea0003c00000 */
.L_x_1:
[----:B------:R-:W-:-:S13]  /*0230*/  ISETP.NE.AND P0, PT, R18, R19, PT ;  /* 0x000000131200720c */ /* 0x000fda0003f05270 */
[----:B------:R-:W-:Y:S05]  /*0240*/  @P0 EXIT ;  /* 0x000000000000094d */ /* 0x000fea0003800000 */
[----:B------:R-:W0:Y:S01]  /*0250*/  LDC.64 R2, c[0x0][0x380] ;  /* 0x0000e000ff027b82 */ /* 0x000e220000000a00 */
[----:B------:R-:W1:Y:S01]  /*0260*/  LDCU UR6, c[0x0][0x388] ;  /* 0x00007100ff0677ac */ /* 0x000e620008000800 */
[----:B------:R-:W-:Y:S01]  /*0270*/  IMAD.MOV.U32 R7, RZ, RZ, 0x1 ;  /* 0x00000001ff077424 */ /* 0x000fe200078e00ff */
[----:B------:R-:W2:Y:S01]  /*0280*/  LDCU.64 UR4, c[0x0][0x358] ;  /* 0x00006b00ff0477ac */ /* 0x000ea20008000a00 */
[----:B-1----:R-:W-:-:S04]  /*0290*/  IMAD R5, R18, UR6, R18 ;  /* 0x0000000612057c24 */ /* 0x002fc8000f8e0212 */
[----:B0-----:R-:W-:-:S05]  /*02a0*/  IMAD.WIDE R2, R5, 0x4, R2 ;  /* 0x0000000405027825 */ /* 0x001fca00078e0202 */
[----:B--2---:R-:W-:Y:S01]  /*02b0*/  STG.E desc[UR4][R2.64], R7 ;  /* 0x0000000702007986 */ /* 0x004fe2000c101904 */
[----:B------:R-:W-:Y:S05]  /*02c0*/  EXIT ;  /* 0x000000000000794d */ /* 0x000fea0003800000 */
.L_x_2:
[----:B------:R-:W-:-:S00]  /*02d0*/  BRA `(.L_x_2) ;  /* 0xfffffffc00fc7947 */ /* 0x000fc0000383ffff */
[----:B------:R-:W-:-:S00]  /*02e0*/  NOP ;  /* 0x0000000000007918 */ /* 0x000fc00000000000 */
        /* <DEDUP_REMOVED lines=9> */
.L_x_3:


//--------------------- .nv.global.init           --------------------------
	.section	.nv.global.init,"aw",@progbits
.nv.global.init:
	.type		$str$1,@object
	.size		$str$1,($str - $str$1)
$str$1:
        /*0000*/ 	.byte	0x78, 0x3a, 0x20, 0x25, 0x64, 0x2c, 0x20, 0x79, 0x3a, 0x20, 0x25, 0x64, 0x0a, 0x00
	.type		$str,@object
	.size		$str,(.L_0 - $str)
$str:
        /*000e*/ 	.byte	0x42, 0x6c, 0x6f, 0x63, 0x6b, 0x3a, 0x20, 0x28, 0x25, 0x64, 0x2c, 0x20, 0x25, 0x64, 0x29, 0x2c
        /*001e*/ 	.byte	0x20, 0x54, 0x68, 0x72, 0x65, 0x61, 0x64, 0x3a, 0x20, 0x28, 0x25, 0x64, 0x2c, 0x20, 0x25, 0x64
        /*002e*/ 	.byte	0x29, 0x2c, 0x20, 0x42, 0x6c, 0x6f, 0x63, 0x6b, 0x20, 0x44, 0x69, 0x6d, 0x3a, 0x20, 0x28, 0x25
        /*003e*/ 	.byte	0x64, 0x2c, 0x20, 0x25, 0x64, 0x29, 0x0a, 0x00
.L_0:


//--------------------- .nv.shared.reserved.0     --------------------------
	.section	.nv.shared.reserved.0,"aw",@nobits
	.weak		__nv_reservedSMEM_offset_0_alias
	.size		__nv_reservedSMEM_offset_0_alias, 0, 64
	.other		__nv_reservedSMEM_offset_0_alias,@"STO_CUDA_RESERVED_SHARED STV_DEFAULT"
__nv_reservedSMEM_offset_0_alias:
	.zero		0
	.zero		64


//--------------------- .nv.constant0._Z8identityPii --------------------------
	.section	.nv.constant0._Z8identityPii,"a",@progbits
	.sectionflags	@""
	.align	4
.nv.constant0._Z8identityPii:
	.zero		908


//--------------------- SYMBOLS --------------------------

	.type		.nv.reservedSmem.offset0,@object
	.size		.nv.reservedSmem.offset0,0x4
	.type		vprintf,@function
